//
// Generated by NVIDIA NVVM Compiler
//
// Compiler Build ID: CL-36424714
// Cuda compilation tools, release 13.0, V13.0.88
// Based on NVVM 20.0.0
//

.version 9.0
.target sm_100
.address_size 64

	// .globl	_Z16histogram_kernelPKcjiiPj
.extern .shared .align 16 .b8 s_hist[];

.visible .entry _Z16histogram_kernelPKcjiiPj(
	.param .u64 .ptr .align 1 _Z16histogram_kernelPKcjiiPj_param_0,
	.param .u32 _Z16histogram_kernelPKcjiiPj_param_1,
	.param .u32 _Z16histogram_kernelPKcjiiPj_param_2,
	.param .u32 _Z16histogram_kernelPKcjiiPj_param_3,
	.param .u64 .ptr .align 1 _Z16histogram_kernelPKcjiiPj_param_4
)
{
	.reg .pred 	%p<10>;
	.reg .b16 	%rs<3>;
	.reg .b32 	%r<37>;
	.reg .b64 	%rd<9>;

	ld.param.u64 	%rd3, [_Z16histogram_kernelPKcjiiPj_param_0];
	ld.param.u32 	%r14, [_Z16histogram_kernelPKcjiiPj_param_1];
	ld.param.u32 	%r15, [_Z16histogram_kernelPKcjiiPj_param_2];
	ld.param.u32 	%r16, [_Z16histogram_kernelPKcjiiPj_param_3];
	ld.param.u64 	%rd4, [_Z16histogram_kernelPKcjiiPj_param_4];
	mov.u32 	%r36, %tid.x;
	setp.ge.s32 	%p1, %r36, %r16;
	@%p1 bra 	$L__BB0_3;
	mov.u32 	%r2, %ntid.x;
	mov.u32 	%r18, s_hist;
	mov.u32 	%r34, %r36;
$L__BB0_2:
	shl.b32 	%r17, %r34, 2;
	add.s32 	%r19, %r18, %r17;
	mov.b32 	%r20, 0;
	st.shared.u32 	[%r19], %r20;
	add.s32 	%r34, %r34, %r2;
	setp.lt.s32 	%p2, %r34, %r16;
	@%p2 bra 	$L__BB0_2;
$L__BB0_3:
	bar.sync 	0;
	mov.u32 	%r21, %ctaid.x;
	mov.u32 	%r5, %ntid.x;
	mad.lo.s32 	%r35, %r21, %r5, %r36;
	setp.ge.u32 	%p3, %r35, %r14;
	@%p3 bra 	$L__BB0_8;
	add.s32 	%r7, %r16, %r15;
	cvta.to.global.u64 	%rd1, %rd3;
	mov.u32 	%r22, %nctaid.x;
	mul.lo.s32 	%r8, %r22, %r5;
$L__BB0_5:
	cvt.s64.s32 	%rd5, %r35;
	add.s64 	%rd6, %rd1, %rd5;
	ld.global.u8 	%rs1, [%rd6];
	cvt.u32.u16 	%r23, %rs1;
	and.b32  	%r10, %r23, 255;
	setp.lt.s32 	%p4, %r10, %r15;
	setp.le.s32 	%p5, %r7, %r10;
	or.pred  	%p6, %p4, %p5;
	@%p6 bra 	$L__BB0_7;
	sub.s32 	%r24, %r10, %r15;
	shl.b32 	%r25, %r24, 2;
	mov.u32 	%r26, s_hist;
	add.s32 	%r27, %r26, %r25;
	atom.shared.add.u32 	%r28, [%r27], 1;
$L__BB0_7:
	add.s32 	%r35, %r35, %r8;
	setp.lt.u32 	%p7, %r35, %r14;
	@%p7 bra 	$L__BB0_5;
$L__BB0_8:
	setp.ge.s32 	%p8, %r36, %r16;
	bar.sync 	0;
	@%p8 bra 	$L__BB0_11;
	cvta.to.global.u64 	%rd2, %rd4;
	mov.u32 	%r30, s_hist;
$L__BB0_10:
	mul.wide.s32 	%rd7, %r36, 4;
	add.s64 	%rd8, %rd2, %rd7;
	shl.b32 	%r29, %r36, 2;
	add.s32 	%r31, %r30, %r29;
	ld.shared.u32 	%r32, [%r31];
	atom.global.add.u32 	%r33, [%rd8], %r32;
	add.s32 	%r36, %r36, %r5;
	setp.lt.s32 	%p9, %r36, %r16;
	@%p9 bra 	$L__BB0_10;
$L__BB0_11:
	ret;

}


// ===== COMPILED SASS (sm_100) =====

	.target	sm_100

	.elftype	@"ET_EXEC"


//--------------------- .note.nv.tkinfo           --------------------------
	.section	.note.nv.tkinfo,"",@"SHT_NOTE"
	.sectionflags	@"SHF_NOTE_NV_TKINFO"
	.tkinfo
        /*0018*/ 	.word	0x00000002
        /*0030*/ 	.string	""
        /*0030*/ 	.string	"ptxas"
        /*0030*/ 	.string	"Cuda compilation tools, release 13.0, V13.0.88"
        /*0030*/ 	.string	"Build cuda_13.0.r13.0/compiler.36424714_0"
        /*0030*/ 	.string	"-arch sm_100 -m 64 "



//--------------------- .note.nv.cuinfo           --------------------------
	.section	.note.nv.cuinfo,"",@"SHT_NOTE"
	.sectionflags	@"SHF_NOTE_NV_CUINFO"
        /*0018*/ 	.short	0x0002
        /*001a*/ 	.short	0x0064
        /*001c*/ 	.short	0x0082
	.zero		2


//--------------------- .nv.info                  --------------------------
	.section	.nv.info,"",@"SHT_CUDA_INFO"
	.align	4


	//----- nvinfo : EIATTR_REGCOUNT
	.align		4
        /*0000*/ 	.byte	0x04, 0x2f
        /*0002*/ 	.short	(.L_1 - .L_0)
	.align		4
.L_0:
        /*0004*/ 	.word	index@(_Z16histogram_kernelPKcjiiPj)
        /*0008*/ 	.word	0x0000000e


	//----- nvinfo : EIATTR_FRAME_SIZE
	.align		4
.L_1:
        /*000c*/ 	.byte	0x04, 0x11
        /*000e*/ 	.short	(.L_3 - .L_2)
	.align		4
.L_2:
        /*0010*/ 	.word	index@(_Z16histogram_kernelPKcjiiPj)
        /*0014*/ 	.word	0x00000000


	//----- nvinfo : EIATTR_MIN_STACK_SIZE
	.align		4
.L_3:
        /*0018*/ 	.byte	0x04, 0x12
        /*001a*/ 	.short	(.L_5 - .L_4)
	.align		4
.L_4:
        /*001c*/ 	.word	index@(_Z16histogram_kernelPKcjiiPj)
        /*0020*/ 	.word	0x00000000
.L_5:


//--------------------- .nv.compat                --------------------------
	.section	.nv.compat,"",@"SHT_CUDA_COMPAT_INFO"
	.align	4
        /*0000*/ 	.byte	0x02, 0x09, 0x00, 0x00, 0x02, 0x02, 0x01, 0x00, 0x02, 0x05, 0x05, 0x00, 0x03, 0x07, 0x01, 0x01
        /*0010*/ 	.byte	0x02, 0x03, 0x00, 0x00, 0x02, 0x06, 0x01, 0x00, 0x04, 0x0b, 0x08, 0x00, 0x09, 0x00, 0x00, 0x00
        /*0020*/ 	.byte	0x00, 0x00, 0x00, 0x00


//--------------------- .nv.info._Z16histogram_kernelPKcjiiPj --------------------------
	.section	.nv.info._Z16histogram_kernelPKcjiiPj,"",@"SHT_CUDA_INFO"
	.sectionflags	@""
	.align	4


	//----- nvinfo : EIATTR_CUDA_API_VERSION
	.align		4
        /*0000*/ 	.byte	0x04, 0x37
        /*0002*/ 	.short	(.L_7 - .L_6)
.L_6:
        /*0004*/ 	.word	0x00000082


	//----- nvinfo : EIATTR_KPARAM_INFO
	.align		4
.L_7:
        /*0008*/ 	.byte	0x04, 0x17
        /*000a*/ 	.short	(.L_9 - .L_8)
.L_8:
        /*000c*/ 	.word	0x00000000
        /*0010*/ 	.short	0x0004
        /*0012*/ 	.short	0x0018
        /*0014*/ 	.byte	0x00, 0xf5, 0x21, 0x00


	//----- nvinfo : EIATTR_KPARAM_INFO
	.align		4
.L_9:
        /*0018*/ 	.byte	0x04, 0x17
        /*001a*/ 	.short	(.L_11 - .L_10)
.L_10:
        /*001c*/ 	.word	0x00000000
        /*0020*/ 	.short	0x0003
        /*0022*/ 	.short	0x0010
        /*0024*/ 	.byte	0x00, 0xf0, 0x11, 0x00


	//----- nvinfo : EIATTR_KPARAM_INFO
	.align		4
.L_11:
        /*0028*/ 	.byte	0x04, 0x17
        /*002a*/ 	.short	(.L_13 - .L_12)
.L_12:
        /*002c*/ 	.word	0x00000000
        /*0030*/ 	.short	0x0002
        /*0032*/ 	.short	0x000c
        /*0034*/ 	.byte	0x00, 0xf0, 0x11, 0x00


	//----- nvinfo : EIATTR_KPARAM_INFO
	.align		4
.L_13:
        /*0038*/ 	.byte	0x04, 0x17
        /*003a*/ 	.short	(.L_15 - .L_14)
.L_14:
        /*003c*/ 	.word	0x00000000
        /*0040*/ 	.short	0x0001
        /*0042*/ 	.short	0x0008
        /*0044*/ 	.byte	0x00, 0xf0, 0x11, 0x00


	//----- nvinfo : EIATTR_KPARAM_INFO
	.align		4
.L_15:
        /*0048*/ 	.byte	0x04, 0x17
        /*004a*/ 	.short	(.L_17 - .L_16)
.L_16:
        /*004c*/ 	.word	0x00000000
        /*0050*/ 	.short	0x0000
        /*0052*/ 	.short	0x0000
        /*0054*/ 	.byte	0x00, 0xf5, 0x21, 0x00


	//----- nvinfo : EIATTR_SPARSE_MMA_MASK
	.align		4
.L_17:
        /*0058*/ 	.byte	0x03, 0x50
        /*005a*/ 	.short	0x0000


	//----- nvinfo : EIATTR_MAXREG_COUNT
	.align		4
        /*005c*/ 	.byte	0x03, 0x1b
        /*005e*/ 	.short	0x00ff


	//----- nvinfo : EIATTR_NUM_BARRIERS
	.align		4
        /*0060*/ 	.byte	0x02, 0x4c
        /*0062*/ 	.byte	0x01
	.zero		1


	//----- nvinfo : EIATTR_MERCURY_ISA_VERSION
	.align		4
        /*0064*/ 	.byte	0x03, 0x5f
        /*0066*/ 	.short	0x0101


	//----- nvinfo : EIATTR_VRC_CTA_INIT_COUNT
	.align		4
        /*0068*/ 	.byte	0x02, 0x4a
	.zero		1
	.zero		1


	//----- nvinfo : EIATTR_EXIT_INSTR_OFFSETS
	.align		4
        /*006c*/ 	.byte	0x04, 0x1c
        /*006e*/ 	.short	(.L_19 - .L_18)


	//   ....[0]....
.L_18:
        /*0070*/ 	.word	0x00000350


	//   ....[1]....
        /*0074*/ 	.word	0x00000410


	//----- nvinfo : EIATTR_CRS_STACK_SIZE
	.align		4
.L_19:
        /*0078*/ 	.byte	0x04, 0x1e
        /*007a*/ 	.short	(.L_21 - .L_20)
.L_20:
        /*007c*/ 	.word	0x00000000


	//----- nvinfo : EIATTR_CBANK_PARAM_SIZE
	.align		4
.L_21:
        /*0080*/ 	.byte	0x03, 0x19
        /*0082*/ 	.short	0x0020


	//----- nvinfo : EIATTR_PARAM_CBANK
	.align		4
        /*0084*/ 	.byte	0x04, 0x0a
        /*0086*/ 	.short	(.L_23 - .L_22)
	.align		4
.L_22:
        /*0088*/ 	.word	index@(.nv.constant0._Z16histogram_kernelPKcjiiPj)
        /*008c*/ 	.short	0x0380
        /*008e*/ 	.short	0x0020


	//----- nvinfo : EIATTR_SW_WAR
	.align		4
.L_23:
        /*0090*/ 	.byte	0x04, 0x36
        /*0092*/ 	.short	(.L_25 - .L_24)
.L_24:
        /*0094*/ 	.word	0x00000008
.L_25:


//--------------------- .nv.callgraph             --------------------------
	.section	.nv.callgraph,"",@"SHT_CUDA_CALLGRAPH"
	.align	4
	.sectionentsize	8
	.align		4
        /*0000*/ 	.word	0x00000000
	.align		4
        /*0004*/ 	.word	0xffffffff
	.align		4
        /*0008*/ 	.word	0x00000000
	.align		4
        /*000c*/ 	.word	0xfffffffe
	.align		4
        /*0010*/ 	.word	0x00000000
	.align		4
        /*0014*/ 	.word	0xfffffffd
	.align		4
        /*0018*/ 	.word	0x00000000
	.align		4
        /*001c*/ 	.word	0xfffffffc


//--------------------- .text._Z16histogram_kernelPKcjiiPj --------------------------
	.section	.text._Z16histogram_kernelPKcjiiPj,"ax",@progbits
	.align	128
        .global         _Z16histogram_kernelPKcjiiPj
        .type           _Z16histogram_kernelPKcjiiPj,@function
        .size           _Z16histogram_kernelPKcjiiPj,(.L_x_10 - _Z16histogram_kernelPKcjiiPj)
        .other          _Z16histogram_kernelPKcjiiPj,@"STO_CUDA_ENTRY STV_DEFAULT"
_Z16histogram_kernelPKcjiiPj:
.text._Z16histogram_kernelPKcjiiPj:
[----:B------:R-:W-:Y:S01]  /*0000*/  LDC R1, c[0x0][0x37c] ;  /* 0x0000df00ff017b82 */ /* 0x000fe20000000800 */
[----:B------:R-:W0:Y:S01]  /*0010*/  S2R R7, SR_TID.X ;  /* 0x0000000000077919 */ /* 0x000e220000002100 */
[----:B------:R-:W0:Y:S01]  /*0020*/  LDCU UR8, c[0x0][0x390] ;  /* 0x00007200ff0877ac */ /* 0x000e220008000800 */
[----:B------:R-:W-:Y:S01]  /*0030*/  BSSY.RECONVERGENT B0, `(.L_x_0) ;  /* 0x000000d000007945 */ /* 0x000fe20003800200 */
[----:B0-----:R-:W-:-:S13]  /*0040*/  ISETP.GE.AND P0, PT, R7, UR8, PT ;  /* 0x0000000807007c0c */ /* 0x001fda000bf06270 */
[----:B------:R-:W-:Y:S05]  /*0050*/  @P0 BRA `(.L_x_1) ;  /* 0x0000000000280947 */ /* 0x000fea0003800000 */
[----:B------:R-:W0:Y:S01]  /*0060*/  S2R R5, SR_CgaCtaId ;  /* 0x0000000000057919 */ /* 0x000e220000008800 */
[----:B------:R-:W1:Y:S01]  /*0070*/  LDC R4, c[0x0][0x360] ;  /* 0x0000d800ff047b82 */ /* 0x000e620000000800 */
[----:B------:R-:W-:Y:S01]  /*0080*/  MOV R0, 0x400 ;  /* 0x0000040000007802 */ /* 0x000fe20000000f00 */
[----:B------:R-:W-:-:S03]  /*0090*/  IMAD.MOV.U32 R3, RZ, RZ, R7 ;  /* 0x000000ffff037224 */ /* 0x000fc600078e0007 */
[----:B0-----:R-:W-:-:S07]  /*00a0*/  LEA R0, R5, R0, 0x18 ;  /* 0x0000000005007211 */ /* 0x001fce00078ec0ff */
.L_x_2:
[----:B------:R-:W-:Y:S02]  /*00b0*/  IMAD R2, R3, 0x4, R0 ;  /* 0x0000000403027824 */ /* 0x000fe400078e0200 */
[----:B-1----:R-:W-:-:S03]  /*00c0*/  IMAD.IADD R3, R4, 0x1, R3 ;  /* 0x0000000104037824 */ /* 0x002fc600078e0203 */
[----:B------:R0:W-:Y:S02]  /*00d0*/  STS [R2], RZ ;  /* 0x000000ff02007388 */ /* 0x0001e40000000800 */
[----:B------:R-:W-:-:S13]  /*00e0*/  ISETP.GE.AND P0, PT, R3, UR8, PT ;  /* 0x0000000803007c0c */ /* 0x000fda000bf06270 */
[----:B0-----:R-:W-:Y:S05]  /*00f0*/  @!P0 BRA `(.L_x_2) ;  /* 0xfffffffc00ec8947 */ /* 0x001fea000383ffff */
.L_x_1:
[----:B------:R-:W-:Y:S05]  /*0100*/  BSYNC.RECONVERGENT B0 ;  /* 0x0000000000007941 */ /* 0x000fea0003800200 */
.L_x_0:
[----:B------:R-:W0:Y:S01]  /*0110*/  S2UR UR4, SR_CTAID.X ;  /* 0x00000000000479c3 */ /* 0x000e220000002500 */
[----:B------:R-:W1:Y:S01]  /*0120*/  LDCU UR5, c[0x0][0x388] ;  /* 0x00007100ff0577ac */ /* 0x000e620008000800 */
[----:B------:R-:W-:Y:S01]  /*0130*/  BSSY.RECONVERGENT B0, `(.L_x_3) ;  /* 0x000001e000007945 */ /* 0x000fe20003800200 */
[----:B------:R-:W2:Y:S05]  /*0140*/  LDCU.64 UR6, c[0x0][0x358] ;  /* 0x00006b00ff0677ac */ /* 0x000eaa0008000a00 */
[----:B------:R-:W0:Y:S02]  /*0150*/  LDC R6, c[0x0][0x360] ;  /* 0x0000d800ff067b82 */ /* 0x000e240000000800 */
[----:B0-----:R-:W-:-:S06]  /*0160*/  IMAD R0, R6, UR4, R7 ;  /* 0x0000000406007c24 */ /* 0x001fcc000f8e0207 */
[----:B------:R-:W-:Y:S01]  /*0170*/  BAR.SYNC.DEFER_BLOCKING 0x0 ;  /* 0x0000000000007b1d */ /* 0x000fe20000010000 */
[----:B-1----:R-:W-:-:S13]  /*0180*/  ISETP.GE.U32.AND P0, PT, R0, UR5, PT ;  /* 0x0000000500007c0c */ /* 0x002fda000bf06070 */
[----:B--2---:R-:W-:Y:S05]  /*0190*/  @P0 BRA `(.L_x_4) ;  /* 0x00000000005c0947 */ /* 0x004fea0003800000 */
[----:B------:R-:W0:Y:S01]  /*01a0*/  LDC R4, c[0x0][0x38c] ;  /* 0x0000e300ff047b82 */ /* 0x000e220000000800 */
[----:B------:R-:W1:Y:S07]  /*01b0*/  LDCU UR4, c[0x0][0x370] ;  /* 0x00006e00ff0477ac */ /* 0x000e6e0008000800 */
[----:B------:R-:W2:Y:S08]  /*01c0*/  LDC.64 R8, c[0x0][0x380] ;  /* 0x0000e000ff087b82 */ /* 0x000eb00000000a00 */
[----:B------:R-:W3:Y:S01]  /*01d0*/  LDC.64 R10, c[0x0][0x388] ;  /* 0x0000e200ff0a7b82 */ /* 0x000ee20000000a00 */
[----:B-1----:R-:W-:-:S02]  /*01e0*/  IMAD R5, R6, UR4, RZ ;  /* 0x0000000406057c24 */ /* 0x002fc4000f8e02ff */
[----:B0-----:R-:W-:-:S07]  /*01f0*/  VIADD R4, R4, UR8 ;  /* 0x0000000804047c36 */ /* 0x001fce0008000000 */
.L_x_7:
[----:B0-2---:R-:W-:-:S04]  /*0200*/  IADD3 R2, P0, PT, R0, R8, RZ ;  /* 0x0000000800027210 */ /* 0x005fc80007f1e0ff */
[----:B------:R-:W-:-:S05]  /*0210*/  LEA.HI.X.SX32 R3, R0, R9, 0x1, P0 ;  /* 0x0000000900037211 */ /* 0x000fca00000f0eff */
[----:B------:R-:W2:Y:S01]  /*0220*/  LDG.E.U8 R2, desc[UR6][R2.64] ;  /* 0x0000000602027981 */ /* 0x000ea2000c1e1100 */
[----:B------:R-:W-:Y:S01]  /*0230*/  IMAD.IADD R0, R5, 0x1, R0 ;  /* 0x0000000105007824 */ /* 0x000fe200078e0200 */
[----:B------:R-:W-:Y:S04]  /*0240*/  BSSY.RECONVERGENT B1, `(.L_x_5) ;  /* 0x000000b000017945 */ /* 0x000fe80003800200 */
[----:B---3--:R-:W-:Y:S02]  /*0250*/  ISETP.GE.U32.AND P1, PT, R0, R10, PT ;  /* 0x0000000a0000720c */ /* 0x008fe40003f26070 */
[----:B--2---:R-:W-:-:S04]  /*0260*/  ISETP.GT.AND P0, PT, R4, R2, PT ;  /* 0x000000020400720c */ /* 0x004fc80003f04270 */
[----:B------:R-:W-:-:S13]  /*0270*/  ISETP.LT.OR P0, PT, R2, R11, !P0 ;  /* 0x0000000b0200720c */ /* 0x000fda0004701670 */
[----:B------:R-:W-:Y:S05]  /*0280*/  @P0 BRA `(.L_x_6) ;  /* 0x0000000000180947 */ /* 0x000fea0003800000 */
[----:B------:R-:W0:Y:S01]  /*0290*/  S2UR UR5, SR_CgaCtaId ;  /* 0x00000000000579c3 */ /* 0x000e220000008800 */
[----:B------:R-:W-:Y:S01]  /*02a0*/  UMOV UR4, 0x400 ;  /* 0x0000040000047882 */ /* 0x000fe20000000000 */
[----:B------:R-:W-:Y:S01]  /*02b0*/  IMAD.IADD R2, R2, 0x1, -R11 ;  /* 0x0000000102027824 */ /* 0x000fe200078e0a0b */
[----:B0-----:R-:W-:-:S06]  /*02c0*/  ULEA UR4, UR5, UR4, 0x18 ;  /* 0x0000000405047291 */ /* 0x001fcc000f8ec0ff */
[----:B------:R-:W-:-:S05]  /*02d0*/  LEA R2, R2, UR4, 0x2 ;  /* 0x0000000402027c11 */ /* 0x000fca000f8e10ff */
[----:B------:R0:W-:Y:S02]  /*02e0*/  ATOMS.POPC.INC.32 RZ, [R2+URZ] ;  /* 0x0000000002ff7f8c */ /* 0x0001e4000d8000ff */
.L_x_6:
[----:B------:R-:W-:Y:S05]  /*02f0*/  BSYNC.RECONVERGENT B1 ;  /* 0x0000000000017941 */ /* 0x000fea0003800200 */
.L_x_5:
[----:B------:R-:W-:Y:S05]  /*0300*/  @!P1 BRA `(.L_x_7) ;  /* 0xfffffffc00bc9947 */ /* 0x000fea000383ffff */
.L_x_4:
[----:B------:R-:W-:Y:S05]  /*0310*/  BSYNC.RECONVERGENT B0 ;  /* 0x0000000000007941 */ /* 0x000fea0003800200 */
.L_x_3:
[----:B------:R-:W1:Y:S01]  /*0320*/  LDCU UR9, c[0x0][0x390] ;  /* 0x00007200ff0977ac */ /* 0x000e620008000800 */
[----:B------:R-:W-:Y:S01]  /*0330*/  BAR.SYNC.DEFER_BLOCKING 0x0 ;  /* 0x0000000000007b1d */ /* 0x000fe20000010000 */
[----:B-1----:R-:W-:-:S13]  /*0340*/  ISETP.GE.AND P0, PT, R7, UR9, PT ;  /* 0x0000000907007c0c */ /* 0x002fda000bf06270 */
[----:B------:R-:W-:Y:S05]  /*0350*/  @P0 EXIT ;  /* 0x000000000000094d */ /* 0x000fea0003800000 */
[----:B------:R-:W1:Y:S01]  /*0360*/  S2UR UR5, SR_CgaCtaId ;  /* 0x00000000000579c3 */ /* 0x000e620000008800 */
[----:B------:R-:W-:-:S07]  /*0370*/  UMOV UR4, 0x400 ;  /* 0x0000040000047882 */ /* 0x000fce0000000000 */
[----:B------:R-:W2:Y:S01]  /*0380*/  LDC.64 R4, c[0x0][0x398] ;  /* 0x0000e600ff047b82 */ /* 0x000ea20000000a00 */
[----:B-1----:R-:W-:-:S12]  /*0390*/  ULEA UR4, UR5, UR4, 0x18 ;  /* 0x0000000405047291 */ /* 0x002fd8000f8ec0ff */
.L_x_8:
[C---:B------:R-:W-:Y:S01]  /*03a0*/  LEA R0, R7.reuse, UR4, 0x2 ;  /* 0x0000000407007c11 */ /* 0x040fe2000f8e10ff */
[----:B012---:R-:W-:-:S04]  /*03b0*/  IMAD.WIDE R2, R7, 0x4, R4 ;  /* 0x0000000407027825 */ /* 0x007fc800078e0204 */
[----:B------:R-:W0:Y:S01]  /*03c0*/  LDS R9, [R0] ;  /* 0x0000000000097984 */ /* 0x000e220000000800 */
[----:B------:R-:W-:-:S05]  /*03d0*/  IMAD.IADD R7, R6, 0x1, R7 ;  /* 0x0000000106077824 */ /* 0x000fca00078e0207 */
[----:B------:R-:W-:Y:S01]  /*03e0*/  ISETP.GE.AND P0, PT, R7, UR9, PT ;  /* 0x0000000907007c0c */ /* 0x000fe2000bf06270 */
[----:B0-----:R1:W-:-:S12]  /*03f0*/  REDG.E.ADD.STRONG.GPU desc[UR6][R2.64], R9 ;  /* 0x000000090200798e */ /* 0x0013d8000c12e106 */
[----:B------:R-:W-:Y:S05]  /*0400*/  @!P0 BRA `(.L_x_8) ;  /* 0xfffffffc00e48947 */ /* 0x000fea000383ffff */
[----:B------:R-:W-:Y:S05]  /*0410*/  EXIT ;  /* 0x000000000000794d */ /* 0x000fea0003800000 */
.L_x_9:
[----:B------:R-:W-:-:S00]  /*0420*/  BRA `(.L_x_9) ;  /* 0xfffffffc00fc7947 */ /* 0x000fc0000383ffff */
[----:B------:R-:W-:-:S00]  /*0430*/  NOP ;  /* 0x0000000000007918 */ /* 0x000fc00000000000 */
        /* <DEDUP_REMOVED lines=12> */
.L_x_10:


//--------------------- .nv.shared._Z16histogram_kernelPKcjiiPj --------------------------
	.section	.nv.shared._Z16histogram_kernelPKcjiiPj,"aw",@nobits
	.sectionflags	@""
	.align	16
	.zero		1024


//--------------------- .nv.shared.reserved.0     --------------------------
	.section	.nv.shared.reserved.0,"aw",@nobits
	.weak		__nv_reservedSMEM_offset_0_alias
	.size		__nv_reservedSMEM_offset_0_alias, 0, 64
	.other		__nv_reservedSMEM_offset_0_alias,@"STO_CUDA_RESERVED_SHARED STV_DEFAULT"
__nv_reservedSMEM_offset_0_alias:
	.zero		0
	.zero		64


//--------------------- .nv.constant0._Z16histogram_kernelPKcjiiPj --------------------------
	.section	.nv.constant0._Z16histogram_kernelPKcjiiPj,"a",@progbits
	.sectionflags	@""
	.align	4
.nv.constant0._Z16histogram_kernelPKcjiiPj:
	.zero		928


//--------------------- SYMBOLS --------------------------

	.type		.nv.reservedSmem.offset0,@object
	.size		.nv.reservedSmem.offset0,0x4
	.type		.nv.reservedSmem.cap,@object
	.size		.nv.reservedSmem.cap,0x4
